	.headerflags	@"EF_CUDA_TEXMODE_UNIFIED EF_CUDA_64BIT_ADDRESS EF_CUDA_ACCELERATORS EF_CUDA_SM90 EF_CUDA_VIRTUAL_SM(EF_CUDA_SM90)"
	.elftype	@"ET_EXEC"


//--------------------- .nv.info                  --------------------------
	.section	.nv.info,"",@"SHT_CUDA_INFO"
	.align	4


	//----- nvinfo : EIATTR_REGCOUNT
	.align		4
        /*0000*/ 	.byte	0x04, 0x2f
        /*0002*/ 	.short	(.L_1 - .L_0)
	.align		4
.L_0:
        /*0004*/ 	.word	index@(triton_poi_fused_add_clamp_26)
        /*0008*/ 	.word	0x00000008


	//----- nvinfo : EIATTR_MIN_STACK_SIZE
	.align		4
.L_1:
        /*000c*/ 	.byte	0x04, 0x12
        /*000e*/ 	.short	(.L_3 - .L_2)
	.align		4
.L_2:
        /*0010*/ 	.word	index@(triton_poi_fused_add_clamp_26)
        /*0014*/ 	.word	0x00000000


	//----- nvinfo : EIATTR_FRAME_SIZE
	.align		4
.L_3:
        /*0018*/ 	.byte	0x04, 0x11
        /*001a*/ 	.short	(.L_5 - .L_4)
	.align		4
.L_4:
        /*001c*/ 	.word	index@(triton_poi_fused_add_clamp_26)
        /*0020*/ 	.word	0x00000000


	//----- nvinfo : EIATTR_MIN_STACK_SIZE
	.align		4
.L_5:
        /*0024*/ 	.byte	0x04, 0x12
        /*0026*/ 	.short	(.L_7 - .L_6)
	.align		4
.L_6:
        /*0028*/ 	.word	index@(triton_poi_fused_add_clamp_26)
        /*002c*/ 	.word	0x00000000
.L_7:


//--------------------- .nv.info.triton_poi_fused_add_clamp_26 --------------------------
	.section	.nv.info.triton_poi_fused_add_clamp_26,"",@"SHT_CUDA_INFO"
	.sectionflags	@""
	.align	4


	//----- nvinfo : EIATTR_CUDA_API_VERSION
	.align		4
        /*0000*/ 	.byte	0x04, 0x37
        /*0002*/ 	.short	(.L_9 - .L_8)
.L_8:
        /*0004*/ 	.word	0x0000007c


	//----- nvinfo : EIATTR_KPARAM_INFO
	.align		4
.L_9:
        /*0008*/ 	.byte	0x04, 0x17
        /*000a*/ 	.short	(.L_11 - .L_10)
.L_10:
        /*000c*/ 	.word	0x00000000
        /*0010*/ 	.short	0x0001
        /*0012*/ 	.short	0x0008
        /*0014*/ 	.byte	0x00, 0xf0, 0x11, 0x00


	//----- nvinfo : EIATTR_KPARAM_INFO
	.align		4
.L_11:
        /*0018*/ 	.byte	0x04, 0x17
        /*001a*/ 	.short	(.L_13 - .L_12)
.L_12:
        /*001c*/ 	.word	0x00000000
        /*0020*/ 	.short	0x0000
        /*0022*/ 	.short	0x0000
        /*0024*/ 	.byte	0x00, 0xf4, 0x21, 0x00


	//----- nvinfo : EIATTR_SPARSE_MMA_MASK
	.align		4
.L_13:
        /*0028*/ 	.byte	0x03, 0x50
        /*002a*/ 	.short	0x0000


	//----- nvinfo : EIATTR_MAXREG_COUNT
	.align		4
        /*002c*/ 	.byte	0x03, 0x1b
        /*002e*/ 	.short	0x00ff


	//----- nvinfo : EIATTR_EXIT_INSTR_OFFSETS
	.align		4
        /*0030*/ 	.byte	0x04, 0x1c
        /*0032*/ 	.short	(.L_15 - .L_14)


	//   ....[0]....
.L_14:
        /*0034*/ 	.word	0x00000120


	//   ....[1]....
        /*0038*/ 	.word	0x00000150


	//----- nvinfo : EIATTR_REQNTID
	.align		4
.L_15:
        /*003c*/ 	.byte	0x04, 0x10
        /*003e*/ 	.short	(.L_17 - .L_16)
.L_16:
        /*0040*/ 	.word	0x00000020
        /*0044*/ 	.word	0x00000001
        /*0048*/ 	.word	0x00000001


	//----- nvinfo : EIATTR_CBANK_PARAM_SIZE
	.align		4
.L_17:
        /*004c*/ 	.byte	0x03, 0x19
        /*004e*/ 	.short	0x000c


	//----- nvinfo : EIATTR_PARAM_CBANK
	.align		4
        /*0050*/ 	.byte	0x04, 0x0a
        /*0052*/ 	.short	(.L_19 - .L_18)
	.align		4
.L_18:
        /*0054*/ 	.word	index@(.nv.constant0.triton_poi_fused_add_clamp_26)
        /*0058*/ 	.short	0x0210
        /*005a*/ 	.short	0x000c


	//----- nvinfo : EIATTR_SW_WAR
	.align		4
.L_19:
        /*005c*/ 	.byte	0x04, 0x36
        /*005e*/ 	.short	(.L_21 - .L_20)
.L_20:
        /*0060*/ 	.word	0x00000008
.L_21:


//--------------------- .nv.callgraph             --------------------------
	.section	.nv.callgraph,"",@"SHT_CUDA_CALLGRAPH"
	.align	4
	.sectionentsize	8
	.align		4
        /*0000*/ 	.word	0x00000000
	.align		4
        /*0004*/ 	.word	0xffffffff
	.align		4
        /*0008*/ 	.word	0x00000000
	.align		4
        /*000c*/ 	.word	0xfffffffe
	.align		4
        /*0010*/ 	.word	0x00000000
	.align		4
        /*0014*/ 	.word	0xfffffffd
	.align		4
        /*0018*/ 	.word	0x00000000
	.align		4
        /*001c*/ 	.word	0xfffffffc


//--------------------- .text.triton_poi_fused_add_clamp_26 --------------------------
	.section	.text.triton_poi_fused_add_clamp_26,"ax",@progbits
	.align	128
        .global         triton_poi_fused_add_clamp_26
        .type           triton_poi_fused_add_clamp_26,@function
        .size           triton_poi_fused_add_clamp_26,(.L_x_1 - triton_poi_fused_add_clamp_26)
        .other          triton_poi_fused_add_clamp_26,@"STO_CUDA_ENTRY STV_DEFAULT"
triton_poi_fused_add_clamp_26:
.text.triton_poi_fused_add_clamp_26:
[----:B------:R-:W0:Y:S02]  /*0000*/  LDC R1, c[0x0][0x28] ;  /* 0x00000a00ff017b82 */ /* 0x000e240000000800 */
[----:B------:R-:W1:Y:S01]  /*0010*/  S2R R2, SR_TID.X ;  /* 0x0000000000027919 */ /* 0x000e620000002100 */
[----:B------:R-:W-:Y:S01]  /*0020*/  IMAD.MOV.U32 R5, RZ, RZ, 0x3f000000 ;  /* 0x3f000000ff057424 */ /* 0x000fe200078e00ff */
[----:B------:R-:W2:Y:S01]  /*0030*/  S2R R3, SR_CTAID.X ;  /* 0x0000000000037919 */ /* 0x000ea20000002500 */
[C---:B-1----:R-:W-:Y:S02]  /*0040*/  LOP3.LUT R0, R2.reuse, 0x7, RZ, 0xc0, !PT ;  /* 0x0000000702007812 */ /* 0x042fe400078ec0ff */
[----:B------:R-:W-:-:S03]  /*0050*/  LOP3.LUT P0, RZ, R2, 0x18, RZ, 0xc0, !PT ;  /* 0x0000001802ff7812 */ /* 0x000fc6000780c0ff */
[----:B--2---:R-:W-:-:S05]  /*0060*/  IMAD R3, R3, 0x8, R0 ;  /* 0x0000000803037824 */ /* 0x004fca00078e0200 */
[----:B------:R-:W-:Y:S02]  /*0070*/  I2FP.F32.S32 R0, R3 ;  /* 0x0000000300007245 */ /* 0x000fe40000201400 */
[----:B------:R-:W-:-:S03]  /*0080*/  ISETP.LT.AND P0, PT, R3, 0x8, !P0 ;  /* 0x000000080300780c */ /* 0x000fc60004701270 */
[----:B------:R-:W-:-:S04]  /*0090*/  FADD R0, R0, 0.5 ;  /* 0x3f00000000007421 */ /* 0x000fc80000000000 */
[----:B------:R-:W-:Y:S02]  /*00a0*/  FFMA R0, R0, R5, -0.5 ;  /* 0xbf00000000007423 */ /* 0x000fe40000000005 */
[----:B------:R-:W1:Y:S03]  /*00b0*/  LDC.64 R4, c[0x0][0x210] ;  /* 0x00008400ff047b82 */ /* 0x000e660000000a00 */
[----:B------:R-:W-:-:S06]  /*00c0*/  FMNMX R0, RZ, R0, !PT ;  /* 0x00000000ff007209 */ /* 0x000fcc0007800000 */
[----:B------:R-:W2:Y:S02]  /*00d0*/  F2I.TRUNC.NTZ R0, R0 ;  /* 0x0000000000007305 */ /* 0x000ea4000020f100 */
[----:B--2---:R-:W-:Y:S01]  /*00e0*/  VIMNMX R2, R0, 0x2, PT ;  /* 0x0000000200027848 */ /* 0x004fe20003fe0100 */
[----:B-1----:R-:W-:-:S04]  /*00f0*/  IMAD.WIDE R4, R3, 0x8, R4 ;  /* 0x0000000803047825 */ /* 0x002fc800078e0204 */
[----:B------:R-:W-:-:S05]  /*0100*/  VIADD R2, R2, 0x1 ;  /* 0x0000000102027836 */ /* 0x000fca0000000000 */
[----:B------:R-:W-:Y:S01]  /*0110*/  SHF.R.S32.HI R3, RZ, 0x1f, R2 ;  /* 0x0000001fff037819 */ /* 0x000fe20000011402 */
[----:B------:R-:W-:Y:S06]  /*0120*/  @!P0 EXIT ;  /* 0x000000000000894d */ /* 0x000fec0003800000 */
[----:B------:R-:W-:Y:S02]  /*0130*/  ULDC.64 UR4, c[0x0][0x208] ;  /* 0x0000820000047ab9 */ /* 0x000fe40000000a00 */
[----:B------:R-:W-:Y:S01]  /*0140*/  STG.E.64 desc[UR4][R4.64], R2 ;  /* 0x0000000204007986 */ /* 0x000fe2000c101b04 */
[----:B------:R-:W-:Y:S05]  /*0150*/  EXIT ;  /* 0x000000000000794d */ /* 0x000fea0003800000 */
.L_x_0:
[----:B------:R-:W-:-:S00]  /*0160*/  BRA `(.L_x_0) ;  /* 0xfffffffc00fc7947 */ /* 0x000fc0000383ffff */
[----:B------:R-:W-:-:S00]  /*0170*/  NOP ;  /* 0x0000000000007918 */ /* 0x000fc00000000000 */
        /* <DEDUP_REMOVED lines=8> */
.L_x_1:


//--------------------- .nv.constant0.triton_poi_fused_add_clamp_26 --------------------------
	.section	.nv.constant0.triton_poi_fused_add_clamp_26,"a",@progbits
	.sectionflags	@""
	.align	4
.nv.constant0.triton_poi_fused_add_clamp_26:
	.zero		540
